	.headerflags	@"EF_CUDA_TEXMODE_UNIFIED EF_CUDA_64BIT_ADDRESS EF_CUDA_ACCELERATORS EF_CUDA_SM90 EF_CUDA_VIRTUAL_SM(EF_CUDA_SM90)"
	.elftype	@"ET_EXEC"


//--------------------- .nv.info                  --------------------------
	.section	.nv.info,"",@"SHT_CUDA_INFO"
	.align	4


	//----- nvinfo : EIATTR_REGCOUNT
	.align		4
        /*0000*/ 	.byte	0x04, 0x2f
        /*0002*/ 	.short	(.L_3 - .L_2)
	.align		4
.L_2:
        /*0004*/ 	.word	index@(triton_poi_fused__native_batch_norm_legit_no_training_add_relu_5)
        /*0008*/ 	.word	0x0000001a


	//----- nvinfo : EIATTR_MIN_STACK_SIZE
	.align		4
.L_3:
        /*000c*/ 	.byte	0x04, 0x12
        /*000e*/ 	.short	(.L_5 - .L_4)
	.align		4
.L_4:
        /*0010*/ 	.word	index@(triton_poi_fused__native_batch_norm_legit_no_training_add_relu_5)
        /*0014*/ 	.word	0x00000000


	//----- nvinfo : EIATTR_FRAME_SIZE
	.align		4
.L_5:
        /*0018*/ 	.byte	0x04, 0x11
        /*001a*/ 	.short	(.L_7 - .L_6)
	.align		4
.L_6:
        /*001c*/ 	.word	index@(triton_poi_fused__native_batch_norm_legit_no_training_add_relu_5)
        /*0020*/ 	.word	0x00000000


	//----- nvinfo : EIATTR_MIN_STACK_SIZE
	.align		4
.L_7:
        /*0024*/ 	.byte	0x04, 0x12
        /*0026*/ 	.short	(.L_9 - .L_8)
	.align		4
.L_8:
        /*0028*/ 	.word	index@(triton_poi_fused__native_batch_norm_legit_no_training_add_relu_5)
        /*002c*/ 	.word	0x00000000
.L_9:


//--------------------- .nv.info.triton_poi_fused__native_batch_norm_legit_no_training_add_relu_5 --------------------------
	.section	.nv.info.triton_poi_fused__native_batch_norm_legit_no_training_add_relu_5,"",@"SHT_CUDA_INFO"
	.sectionflags	@""
	.align	4


	//----- nvinfo : EIATTR_CUDA_API_VERSION
	.align		4
        /*0000*/ 	.byte	0x04, 0x37
        /*0002*/ 	.short	(.L_11 - .L_10)
.L_10:
        /*0004*/ 	.word	0x0000007c


	//----- nvinfo : EIATTR_KPARAM_INFO
	.align		4
.L_11:
        /*0008*/ 	.byte	0x04, 0x17
        /*000a*/ 	.short	(.L_13 - .L_12)
.L_12:
        /*000c*/ 	.word	0x00000000
        /*0010*/ 	.short	0x000b
        /*0012*/ 	.short	0x0058
        /*0014*/ 	.byte	0x00, 0xf0, 0x11, 0x00


	//----- nvinfo : EIATTR_KPARAM_INFO
	.align		4
.L_13:
        /*0018*/ 	.byte	0x04, 0x17
        /*001a*/ 	.short	(.L_15 - .L_14)
.L_14:
        /*001c*/ 	.word	0x00000000
        /*0020*/ 	.short	0x000a
        /*0022*/ 	.short	0x0050
        /*0024*/ 	.byte	0x00, 0xf4, 0x21, 0x00


	//----- nvinfo : EIATTR_KPARAM_INFO
	.align		4
.L_15:
        /*0028*/ 	.byte	0x04, 0x17
        /*002a*/ 	.short	(.L_17 - .L_16)
.L_16:
        /*002c*/ 	.word	0x00000000
        /*0030*/ 	.short	0x0009
        /*0032*/ 	.short	0x0048
        /*0034*/ 	.byte	0x00, 0xf4, 0x21, 0x00


	//----- nvinfo : EIATTR_KPARAM_INFO
	.align		4
.L_17:
        /*0038*/ 	.byte	0x04, 0x17
        /*003a*/ 	.short	(.L_19 - .L_18)
.L_18:
        /*003c*/ 	.word	0x00000000
        /*0040*/ 	.short	0x0008
        /*0042*/ 	.short	0x0040
        /*0044*/ 	.byte	0x00, 0xf4, 0x21, 0x00


	//----- nvinfo : EIATTR_KPARAM_INFO
	.align		4
.L_19:
        /*0048*/ 	.byte	0x04, 0x17
        /*004a*/ 	.short	(.L_21 - .L_20)
.L_20:
        /*004c*/ 	.word	0x00000000
        /*0050*/ 	.short	0x0007
        /*0052*/ 	.short	0x0038
        /*0054*/ 	.byte	0x00, 0xf4, 0x21, 0x00


	//----- nvinfo : EIATTR_KPARAM_INFO
	.align		4
.L_21:
        /*0058*/ 	.byte	0x04, 0x17
        /*005a*/ 	.short	(.L_23 - .L_22)
.L_22:
        /*005c*/ 	.word	0x00000000
        /*0060*/ 	.short	0x0006
        /*0062*/ 	.short	0x0030
        /*0064*/ 	.byte	0x00, 0xf4, 0x21, 0x00


	//----- nvinfo : EIATTR_KPARAM_INFO
	.align		4
.L_23:
        /*0068*/ 	.byte	0x04, 0x17
        /*006a*/ 	.short	(.L_25 - .L_24)
.L_24:
        /*006c*/ 	.word	0x00000000
        /*0070*/ 	.short	0x0005
        /*0072*/ 	.short	0x0028
        /*0074*/ 	.byte	0x00, 0xf4, 0x21, 0x00


	//----- nvinfo : EIATTR_KPARAM_INFO
	.align		4
.L_25:
        /*0078*/ 	.byte	0x04, 0x17
        /*007a*/ 	.short	(.L_27 - .L_26)
.L_26:
        /*007c*/ 	.word	0x00000000
        /*0080*/ 	.short	0x0004
        /*0082*/ 	.short	0x0020
        /*0084*/ 	.byte	0x00, 0xf4, 0x21, 0x00


	//----- nvinfo : EIATTR_KPARAM_INFO
	.align		4
.L_27:
        /*0088*/ 	.byte	0x04, 0x17
        /*008a*/ 	.short	(.L_29 - .L_28)
.L_28:
        /*008c*/ 	.word	0x00000000
        /*0090*/ 	.short	0x0003
        /*0092*/ 	.short	0x0018
        /*0094*/ 	.byte	0x00, 0xf4, 0x21, 0x00


	//----- nvinfo : EIATTR_KPARAM_INFO
	.align		4
.L_29:
        /*0098*/ 	.byte	0x04, 0x17
        /*009a*/ 	.short	(.L_31 - .L_30)
.L_30:
        /*009c*/ 	.word	0x00000000
        /*00a0*/ 	.short	0x0002
        /*00a2*/ 	.short	0x0010
        /*00a4*/ 	.byte	0x00, 0xf4, 0x21, 0x00


	//----- nvinfo : EIATTR_KPARAM_INFO
	.align		4
.L_31:
        /*00a8*/ 	.byte	0x04, 0x17
        /*00aa*/ 	.short	(.L_33 - .L_32)
.L_32:
        /*00ac*/ 	.word	0x00000000
        /*00b0*/ 	.short	0x0001
        /*00b2*/ 	.short	0x0008
        /*00b4*/ 	.byte	0x00, 0xf4, 0x21, 0x00


	//----- nvinfo : EIATTR_KPARAM_INFO
	.align		4
.L_33:
        /*00b8*/ 	.byte	0x04, 0x17
        /*00ba*/ 	.short	(.L_35 - .L_34)
.L_34:
        /*00bc*/ 	.word	0x00000000
        /*00c0*/ 	.short	0x0000
        /*00c2*/ 	.short	0x0000
        /*00c4*/ 	.byte	0x00, 0xf4, 0x21, 0x00


	//----- nvinfo : EIATTR_SPARSE_MMA_MASK
	.align		4
.L_35:
        /*00c8*/ 	.byte	0x03, 0x50
        /*00ca*/ 	.short	0x0000


	//----- nvinfo : EIATTR_MAXREG_COUNT
	.align		4
        /*00cc*/ 	.byte	0x03, 0x1b
        /*00ce*/ 	.short	0x00ff


	//----- nvinfo : EIATTR_EXIT_INSTR_OFFSETS
	.align		4
        /*00d0*/ 	.byte	0x04, 0x1c
        /*00d2*/ 	.short	(.L_37 - .L_36)


	//   ....[0]....
.L_36:
        /*00d4*/ 	.word	0x00000560


	//----- nvinfo : EIATTR_REQNTID
	.align		4
.L_37:
        /*00d8*/ 	.byte	0x04, 0x10
        /*00da*/ 	.short	(.L_39 - .L_38)
.L_38:
        /*00dc*/ 	.word	0x00000080
        /*00e0*/ 	.word	0x00000001
        /*00e4*/ 	.word	0x00000001


	//----- nvinfo : EIATTR_CBANK_PARAM_SIZE
	.align		4
.L_39:
        /*00e8*/ 	.byte	0x03, 0x19
        /*00ea*/ 	.short	0x005c


	//----- nvinfo : EIATTR_PARAM_CBANK
	.align		4
        /*00ec*/ 	.byte	0x04, 0x0a
        /*00ee*/ 	.short	(.L_41 - .L_40)
	.align		4
.L_40:
        /*00f0*/ 	.word	index@(.nv.constant0.triton_poi_fused__native_batch_norm_legit_no_training_add_relu_5)
        /*00f4*/ 	.short	0x0210
        /*00f6*/ 	.short	0x005c


	//----- nvinfo : EIATTR_SW_WAR
	.align		4
.L_41:
        /*00f8*/ 	.byte	0x04, 0x36
        /*00fa*/ 	.short	(.L_43 - .L_42)
.L_42:
        /*00fc*/ 	.word	0x00000008
.L_43:


//--------------------- .nv.callgraph             --------------------------
	.section	.nv.callgraph,"",@"SHT_CUDA_CALLGRAPH"
	.align	4
	.sectionentsize	8
	.align		4
        /*0000*/ 	.word	0x00000000
	.align		4
        /*0004*/ 	.word	0xffffffff
	.align		4
        /*0008*/ 	.word	0x00000000
	.align		4
        /*000c*/ 	.word	0xfffffffe
	.align		4
        /*0010*/ 	.word	0x00000000
	.align		4
        /*0014*/ 	.word	0xfffffffd
	.align		4
        /*0018*/ 	.word	0x00000000
	.align		4
        /*001c*/ 	.word	0xfffffffc


//--------------------- .nv.constant4             --------------------------
	.section	.nv.constant4,"a",@progbits
	.align	8
	.align		8
.nv.constant4:
        /*0000*/ 	.dword	_$_str
	.align		8
        /*0008*/ 	.dword	_$_str_$_2


//--------------------- .text.triton_poi_fused__native_batch_norm_legit_no_training_add_relu_5 --------------------------
	.section	.text.triton_poi_fused__native_batch_norm_legit_no_training_add_relu_5,"ax",@progbits
	.align	128
        .global         triton_poi_fused__native_batch_norm_legit_no_training_add_relu_5
        .type           triton_poi_fused__native_batch_norm_legit_no_training_add_relu_5,@function
        .size           triton_poi_fused__native_batch_norm_legit_no_training_add_relu_5,(.L_x_1 - triton_poi_fused__native_batch_norm_legit_no_training_add_relu_5)
        .other          triton_poi_fused__native_batch_norm_legit_no_training_add_relu_5,@"STO_CUDA_ENTRY STV_DEFAULT"
triton_poi_fused__native_batch_norm_legit_no_training_add_relu_5:
.text.triton_poi_fused__native_batch_norm_legit_no_training_add_relu_5:
[----:B------:R-:W-:Y:S01]  /*0000*/  LDC R1, c[0x0][0x28] ;  /* 0x00000a00ff017b82 */ /* 0x000fe20000000800 */
[----:B------:R-:W1:Y:S07]  /*0010*/  S2R R0, SR_TID.X ;  /* 0x0000000000007919 */ /* 0x000e6e0000002100 */
[----:B------:R-:W2:Y:S01]  /*0020*/  LDC.64 R16, c[0x0][0x250] ;  /* 0x00009400ff107b82 */ /* 0x000ea20000000a00 */
[----:B------:R-:W-:Y:S01]  /*0030*/  ULDC.64 UR4, c[0x0][0x208] ;  /* 0x0000820000047ab9 */ /* 0x000fe20000000a00 */
[----:B------:R-:W3:Y:S06]  /*0040*/  S2R R5, SR_CTAID.X ;  /* 0x0000000000057919 */ /* 0x000eec0000002500 */
[----:B------:R-:W4:Y:S08]  /*0050*/  LDC.64 R18, c[0x0][0x248] ;  /* 0x00009200ff127b82 */ /* 0x000f300000000a00 */
[----:B------:R-:W5:Y:S08]  /*0060*/  LDC.64 R22, c[0x0][0x218] ;  /* 0x00008600ff167b82 */ /* 0x000f700000000a00 */
[----:B------:R-:W4:Y:S01]  /*0070*/  LDC.64 R8, c[0x0][0x240] ;  /* 0x00009000ff087b82 */ /* 0x000f220000000a00 */
[----:B-1----:R-:W-:-:S07]  /*0080*/  SHF.L.U32 R0, R0, 0x1, RZ ;  /* 0x0000000100007819 */ /* 0x002fce00000006ff */
[----:B------:R-:W1:Y:S01]  /*0090*/  LDC.64 R20, c[0x0][0x220] ;  /* 0x00008800ff147b82 */ /* 0x000e620000000a00 */
[----:B---3--:R-:W-:Y:S02]  /*00a0*/  SHF.R.S32.HI R3, RZ, 0x17, R5 ;  /* 0x00000017ff037819 */ /* 0x008fe40000011405 */
[----:B------:R-:W-:Y:S02]  /*00b0*/  LOP3.LUT R0, R0, 0xfe, RZ, 0xc0, !PT ;  /* 0x000000fe00007812 */ /* 0x000fe400078ec0ff */
[----:B------:R-:W-:-:S03]  /*00c0*/  SGXT R3, R3, 0x1 ;  /* 0x000000010303781a */ /* 0x000fc60000000200 */
[----:B------:R-:W3:Y:S01]  /*00d0*/  LDC.64 R14, c[0x0][0x230] ;  /* 0x00008c00ff0e7b82 */ /* 0x000ee20000000a00 */
[----:B------:R-:W-:-:S04]  /*00e0*/  LEA R12, R5, R0, 0x8 ;  /* 0x00000000050c7211 */ /* 0x000fc800078e40ff */
[----:B------:R-:W-:-:S03]  /*00f0*/  LEA.HI R3, R3, R12, RZ, 0x6 ;  /* 0x0000000c03037211 */ /* 0x000fc600078f30ff */
[----:B------:R-:W1:Y:S01]  /*0100*/  LDC.64 R4, c[0x0][0x228] ;  /* 0x00008a00ff047b82 */ /* 0x000e620000000a00 */
[----:B------:R-:W-:-:S04]  /*0110*/  SHF.R.S32.HI R3, RZ, 0x6, R3 ;  /* 0x00000006ff037819 */ /* 0x000fc80000011403 */
[----:B------:R-:W-:-:S03]  /*0120*/  LEA.HI R0, R3, R3, RZ, 0x7 ;  /* 0x0000000303007211 */ /* 0x000fc600078f38ff */
[----:B------:R-:W3:Y:S01]  /*0130*/  LDC.64 R10, c[0x0][0x238] ;  /* 0x00008e00ff0a7b82 */ /* 0x000ee20000000a00 */
[----:B------:R-:W-:-:S04]  /*0140*/  LOP3.LUT R0, R0, 0xffffff80, RZ, 0xc0, !PT ;  /* 0xffffff8000007812 */ /* 0x000fc800078ec0ff */
[----:B------:R-:W-:-:S03]  /*0150*/  IADD3 R13, R3, -R0, RZ ;  /* 0x80000000030d7210 */ /* 0x000fc60007ffe0ff */
[----:B------:R-:W3:Y:S02]  /*0160*/  LDC.64 R6, c[0x0][0x258] ;  /* 0x00009600ff067b82 */ /* 0x000ee40000000a00 */
[----:B--2---:R-:W-:-:S04]  /*0170*/  IMAD.WIDE R16, R13, 0x4, R16 ;  /* 0x000000040d107825 */ /* 0x004fc800078e0210 */
[C---:B01----:R-:W-:Y:S02]  /*0180*/  IMAD.WIDE R4, R13.reuse, 0x4, R4 ;  /* 0x000000040d047825 */ /* 0x043fe400078e0204 */
[----:B------:R-:W2:Y:S01]  /*0190*/  LDG.E.EL R16, desc[UR4][R16.64] ;  /* 0x0000000410107981 */ /* 0x000ea2000c2e1900 */
[----:B------:R-:W0:Y:S03]  /*01a0*/  LDC.64 R2, c[0x0][0x260] ;  /* 0x00009800ff027b82 */ /* 0x000e260000000a00 */
[----:B------:R5:W2:Y:S01]  /*01b0*/  LDG.E.EL R0, desc[UR4][R4.64] ;  /* 0x0000000404007981 */ /* 0x000aa2000c2e1900 */
[----:B----4-:R-:W-:-:S04]  /*01c0*/  IMAD.WIDE R18, R13, 0x4, R18 ;  /* 0x000000040d127825 */ /* 0x010fc800078e0212 */
[C---:B------:R-:W-:Y:S02]  /*01d0*/  IMAD.WIDE R8, R12.reuse, 0x4, R8 ;  /* 0x000000040c087825 */ /* 0x040fe400078e0208 */
[----:B------:R-:W4:Y:S02]  /*01e0*/  LDG.E.EL R18, desc[UR4][R18.64] ;  /* 0x0000000412127981 */ /* 0x000f24000c2e1900 */
[C---:B------:R-:W-:Y:S02]  /*01f0*/  IMAD.WIDE R20, R13.reuse, 0x4, R20 ;  /* 0x000000040d147825 */ /* 0x040fe400078e0214 */
[----:B------:R-:W4:Y:S02]  /*0200*/  LDG.E.64 R8, desc[UR4][R8.64] ;  /* 0x0000000408087981 */ /* 0x000f24000c1e1b00 */
[----:B-----5:R-:W-:Y:S02]  /*0210*/  IMAD.WIDE R4, R12, 0x4, R22 ;  /* 0x000000040c047825 */ /* 0x020fe400078e0216 */
[----:B------:R-:W5:Y:S02]  /*0220*/  LDG.E.EL R17, desc[UR4][R20.64] ;  /* 0x0000000414117981 */ /* 0x000f64000c2e1900 */
[----:B---3--:R-:W-:-:S02]  /*0230*/  IMAD.WIDE R14, R13, 0x4, R14 ;  /* 0x000000040d0e7825 */ /* 0x008fc400078e020e */
[----:B------:R-:W5:Y:S02]  /*0240*/  LDG.E.64 R4, desc[UR4][R4.64] ;  /* 0x0000000404047981 */ /* 0x000f64000c1e1b00 */
[C---:B------:R-:W-:Y:S02]  /*0250*/  IMAD.WIDE R10, R13.reuse, 0x4, R10 ;  /* 0x000000040d0a7825 */ /* 0x040fe400078e020a */
[----:B------:R-:W3:Y:S02]  /*0260*/  LDG.E.EL R14, desc[UR4][R14.64] ;  /* 0x000000040e0e7981 */ /* 0x000ee4000c2e1900 */
[C---:B------:R-:W-:Y:S02]  /*0270*/  IMAD.WIDE R6, R13.reuse, 0x4, R6 ;  /* 0x000000040d067825 */ /* 0x040fe400078e0206 */
[----:B------:R-:W3:Y:S02]  /*0280*/  LDG.E.EL R11, desc[UR4][R10.64] ;  /* 0x000000040a0b7981 */ /* 0x000ee4000c2e1900 */
[----:B0-----:R-:W-:-:S02]  /*0290*/  IMAD.WIDE R2, R13, 0x4, R2 ;  /* 0x000000040d027825 */ /* 0x001fc400078e0202 */
[----:B------:R0:W3:Y:S04]  /*02a0*/  LDG.E.EL R6, desc[UR4][R6.64] ;  /* 0x0000000406067981 */ /* 0x0000e8000c2e1900 */
[----:B------:R1:W3:Y:S01]  /*02b0*/  LDG.E.EL R13, desc[UR4][R2.64] ;  /* 0x00000004020d7981 */ /* 0x0002e2000c2e1900 */
[----:B0-----:R-:W-:Y:S01]  /*02c0*/  HFMA2.MMA R7, -RZ, RZ, 1.625, 0 ;  /* 0x3e800000ff077435 */ /* 0x001fe200000001ff */
[----:B-1----:R-:W0:Y:S02]  /*02d0*/  LDC.64 R2, c[0x0][0x210] ;  /* 0x00008400ff027b82 */ /* 0x002e240000000a00 */
[----:B0-----:R-:W-:-:S04]  /*02e0*/  IMAD.WIDE R2, R12, 0x4, R2 ;  /* 0x000000040c027825 */ /* 0x001fc800078e0202 */
[----:B--2---:R-:W-:Y:S01]  /*02f0*/  FADD R16, R16, 9.9999997473787516356e-06 ;  /* 0x3727c5ac10107421 */ /* 0x004fe20000000000 */
[----:B------:R-:W-:-:S03]  /*0300*/  FADD R0, R0, 9.9999997473787516356e-06 ;  /* 0x3727c5ac00007421 */ /* 0x000fc60000000000 */
[----:B------:R-:W0:Y:S08]  /*0310*/  MUFU.SQRT R20, R16 ;  /* 0x0000001000147308 */ /* 0x000e300000002000 */
[----:B------:R-:W1:Y:S01]  /*0320*/  MUFU.SQRT R19, R0 ;  /* 0x0000000000137308 */ /* 0x000e620000002000 */
[C---:B0-----:R-:W-:Y:S02]  /*0330*/  FSETP.GT.AND P1, PT, R20.reuse, 8.50705917302346158658e+37, PT ;  /* 0x7e8000001400780b */ /* 0x041fe40003f24000 */
[----:B------:R-:W-:-:S02]  /*0340*/  FSETP.GEU.AND P3, PT, R20, 1.175494350822287508e-38, PT ;  /* 0x008000001400780b */ /* 0x000fc40003f6e000 */
[C---:B-1----:R-:W-:Y:S02]  /*0350*/  FSETP.GT.AND P0, PT, R19.reuse, 8.50705917302346158658e+37, PT ;  /* 0x7e8000001300780b */ /* 0x042fe40003f04000 */
[----:B------:R-:W-:-:S07]  /*0360*/  FSETP.GEU.AND P2, PT, R19, 1.175494350822287508e-38, PT ;  /* 0x008000001300780b */ /* 0x000fce0003f4e000 */
[----:B------:R-:W-:-:S04]  /*0370*/  @P1 FMUL R20, R20, 0.25 ;  /* 0x3e80000014141820 */ /* 0x000fc80000400000 */
[----:B------:R-:W-:Y:S01]  /*0380*/  @!P3 FMUL R20, R20, 16777216 ;  /* 0x4b8000001414b820 */ /* 0x000fe20000400000 */
[----:B------:R-:W-:-:S04]  /*0390*/  @P0 FMUL R19, R19, 0.25 ;  /* 0x3e80000013130820 */ /* 0x000fc80000400000 */
[----:B------:R-:W-:Y:S01]  /*03a0*/  @!P2 FMUL R19, R19, 16777216 ;  /* 0x4b8000001313a820 */ /* 0x000fe20000400000 */
[----:B------:R-:W0:Y:S01]  /*03b0*/  MUFU.RCP R20, R20 ;  /* 0x0000001400147308 */ /* 0x000e220000001000 */
[----:B------:R-:W-:-:S07]  /*03c0*/  FSEL R0, R7, 1, P0 ;  /* 0x3f80000007007808 */ /* 0x000fce0000000000 */
[----:B------:R-:W1:Y:S01]  /*03d0*/  MUFU.RCP R19, R19 ;  /* 0x0000001300137308 */ /* 0x000e620000001000 */
[----:B------:R-:W-:Y:S01]  /*03e0*/  FSEL R7, R7, 1, P1 ;  /* 0x3f80000007077808 */ /* 0x000fe20000800000 */
[----:B------:R-:W-:-:S04]  /*03f0*/  @!P2 FMUL R0, R0, 16777216 ;  /* 0x4b8000000000a820 */ /* 0x000fc80000400000 */
[----:B------:R-:W-:Y:S01]  /*0400*/  @!P3 FMUL R7, R7, 16777216 ;  /* 0x4b8000000707b820 */ /* 0x000fe20000400000 */
[--C-:B-----5:R-:W-:Y:S01]  /*0410*/  FADD R15, R4, -R17.reuse ;  /* 0x80000011040f7221 */ /* 0x120fe20000000000 */
[--C-:B----4-:R-:W-:Y:S02]  /*0420*/  FADD R8, R8, -R18.reuse ;  /* 0x8000001208087221 */ /* 0x110fe40000000000 */
[----:B0-----:R-:W-:Y:S01]  /*0430*/  FMUL R7, R20, R7 ;  /* 0x0000000714077220 */ /* 0x001fe20000400000 */
[----:B------:R-:W-:Y:S01]  /*0440*/  FADD R5, R5, -R17 ;  /* 0x8000001105057221 */ /* 0x000fe20000000000 */
[----:B------:R-:W-:Y:S01]  /*0450*/  FADD R18, R9, -R18 ;  /* 0x8000001209127221 */ /* 0x000fe20000000000 */
[----:B-1----:R-:W-:Y:S01]  /*0460*/  FMUL R0, R19, R0 ;  /* 0x0000000013007220 */ /* 0x002fe20000400000 */
[C---:B------:R-:W-:Y:S02]  /*0470*/  FMUL R8, R7.reuse, R8 ;  /* 0x0000000807087220 */ /* 0x040fe40000400000 */
[----:B------:R-:W-:Y:S01]  /*0480*/  FMUL R18, R7, R18 ;  /* 0x0000001207127220 */ /* 0x000fe20000400000 */
[C---:B------:R-:W-:Y:S01]  /*0490*/  FMUL R15, R0.reuse, R15 ;  /* 0x0000000f000f7220 */ /* 0x040fe20000400000 */
[----:B------:R-:W-:Y:S01]  /*04a0*/  FMUL R0, R0, R5 ;  /* 0x0000000500007220 */ /* 0x000fe20000400000 */
[----:B---3--:R-:W-:-:S02]  /*04b0*/  FFMA R8, R6, R8, R13 ;  /* 0x0000000806087223 */ /* 0x008fc4000000000d */
[C-C-:B------:R-:W-:Y:S01]  /*04c0*/  FFMA R15, R14.reuse, R15, R11.reuse ;  /* 0x0000000f0e0f7223 */ /* 0x140fe2000000000b */
[----:B------:R-:W-:Y:S01]  /*04d0*/  FFMA R11, R14, R0, R11 ;  /* 0x000000000e0b7223 */ /* 0x000fe2000000000b */
[----:B------:R-:W-:-:S03]  /*04e0*/  FFMA R18, R6, R18, R13 ;  /* 0x0000001206127223 */ /* 0x000fc6000000000d */
[----:B------:R-:W-:Y:S01]  /*04f0*/  FSETP.GEU.AND P0, PT, R15, -R8, PT ;  /* 0x800000080f00720b */ /* 0x000fe20003f0e000 */
[----:B------:R-:W-:Y:S01]  /*0500*/  FADD R8, R8, R15 ;  /* 0x0000000f08087221 */ /* 0x000fe20000000000 */
[----:B------:R-:W-:Y:S01]  /*0510*/  FADD R0, R18, R11 ;  /* 0x0000000b12007221 */ /* 0x000fe20000000000 */
[----:B------:R-:W-:-:S03]  /*0520*/  FSETP.GEU.AND P1, PT, R11, -R18, PT ;  /* 0x800000120b00720b */ /* 0x000fc60003f2e000 */
[----:B------:R-:W-:Y:S02]  /*0530*/  FSEL R8, R8, RZ, P0 ;  /* 0x000000ff08087208 */ /* 0x000fe40000000000 */
[----:B------:R-:W-:-:S05]  /*0540*/  FSEL R9, R0, RZ, P1 ;  /* 0x000000ff00097208 */ /* 0x000fca0000800000 */
[----:B------:R-:W-:Y:S01]  /*0550*/  STG.E.64 desc[UR4][R2.64], R8 ;  /* 0x0000000802007986 */ /* 0x000fe2000c101b04 */
[----:B------:R-:W-:Y:S05]  /*0560*/  EXIT ;  /* 0x000000000000794d */ /* 0x000fea0003800000 */
.L_x_0:
[----:B------:R-:W-:-:S00]  /*0570*/  BRA `(.L_x_0) ;  /* 0xfffffffc00fc7947 */ /* 0x000fc0000383ffff */
[----:B------:R-:W-:-:S00]  /*0580*/  NOP ;  /* 0x0000000000007918 */ /* 0x000fc00000000000 */
[----:B------:R-:W-:-:S00]  /*0590*/  NOP ;  /* 0x0000000000007918 */ /* 0x000fc00000000000 */
[----:B------:R-:W-:-:S00]  /*05a0*/  NOP ;  /* 0x0000000000007918 */ /* 0x000fc00000000000 */
[----:B------:R-:W-:-:S00]  /*05b0*/  NOP ;  /* 0x0000000000007918 */ /* 0x000fc00000000000 */
[----:B------:R-:W-:-:S00]  /*05c0*/  NOP ;  /* 0x0000000000007918 */ /* 0x000fc00000000000 */
[----:B------:R-:W-:-:S00]  /*05d0*/  NOP ;  /* 0x0000000000007918 */ /* 0x000fc00000000000 */
[----:B------:R-:W-:-:S00]  /*05e0*/  NOP ;  /* 0x0000000000007918 */ /* 0x000fc00000000000 */
[----:B------:R-:W-:-:S00]  /*05f0*/  NOP ;  /* 0x0000000000007918 */ /* 0x000fc00000000000 */
.L_x_1:


//--------------------- .nv.global.init           --------------------------
	.section	.nv.global.init,"aw",@progbits
.nv.global.init:
	.type		_$_str,@object
	.size		_$_str,(_$_str_$_2 - _$_str)
_$_str:
        /*0000*/ 	.byte	0x5f, 0x5f, 0x43, 0x55, 0x44, 0x41, 0x5f, 0x46, 0x54, 0x5a, 0x00
	.type		_$_str_$_2,@object
	.size		_$_str_$_2,(.L_1 - _$_str_$_2)
_$_str_$_2:
        /*000b*/ 	.byte	0x5f, 0x5f, 0x43, 0x55, 0x44, 0x41, 0x5f, 0x50, 0x52, 0x45, 0x43, 0x5f, 0x53, 0x51, 0x52, 0x54
        /*001b*/ 	.byte	0x00
.L_1:


//--------------------- .nv.constant0.triton_poi_fused__native_batch_norm_legit_no_training_add_relu_5 --------------------------
	.section	.nv.constant0.triton_poi_fused__native_batch_norm_legit_no_training_add_relu_5,"a",@progbits
	.sectionflags	@""
	.align	4
.nv.constant0.triton_poi_fused__native_batch_norm_legit_no_training_add_relu_5:
	.zero		620
